//
// Generated by NVIDIA NVVM Compiler
//
// Compiler Build ID: CL-36424714
// Cuda compilation tools, release 13.0, V13.0.88
// Based on NVVM 20.0.0
//

.version 9.0
.target sm_100
.address_size 64

	// .globl	_Z13matMulVecCUDAPdS_S_i
.extern .func  (.param .b32 func_retval0) vprintf
(
	.param .b64 vprintf_param_0,
	.param .b64 vprintf_param_1
)
;
.global .align 1 .b8 $str[17] = {114, 101, 115, 117, 108, 116, 91, 37, 100, 93, 32, 61, 32, 37, 102, 10};

.visible .entry _Z13matMulVecCUDAPdS_S_i(
	.param .u64 .ptr .align 1 _Z13matMulVecCUDAPdS_S_i_param_0,
	.param .u64 .ptr .align 1 _Z13matMulVecCUDAPdS_S_i_param_1,
	.param .u64 .ptr .align 1 _Z13matMulVecCUDAPdS_S_i_param_2,
	.param .u32 _Z13matMulVecCUDAPdS_S_i_param_3
)
{
	.local .align 16 .b8 	__local_depot0[16];
	.reg .b64 	%SP;
	.reg .b64 	%SPL;
	.reg .pred 	%p<11>;
	.reg .b32 	%r<39>;
	.reg .b64 	%rd<35>;
	.reg .b64 	%fd<112>;

	mov.u64 	%SPL, __local_depot0;
	cvta.local.u64 	%SP, %SPL;
	ld.param.u64 	%rd11, [_Z13matMulVecCUDAPdS_S_i_param_0];
	ld.param.u64 	%rd12, [_Z13matMulVecCUDAPdS_S_i_param_1];
	ld.param.u64 	%rd10, [_Z13matMulVecCUDAPdS_S_i_param_2];
	ld.param.u32 	%r23, [_Z13matMulVecCUDAPdS_S_i_param_3];
	cvta.to.global.u64 	%rd1, %rd12;
	cvta.to.global.u64 	%rd2, %rd11;
	mov.u32 	%r24, %ctaid.x;
	mov.u32 	%r25, %ntid.x;
	mov.u32 	%r26, %tid.x;
	mad.lo.s32 	%r1, %r24, %r25, %r26;
	setp.ge.s32 	%p1, %r1, %r23;
	@%p1 bra 	$L__BB0_15;
	setp.lt.s32 	%p2, %r23, 1;
	mov.f64 	%fd111, 0d0000000000000000;
	@%p2 bra 	$L__BB0_14;
	mul.lo.s32 	%r2, %r23, %r1;
	and.b32  	%r3, %r23, 15;
	setp.lt.u32 	%p3, %r23, 16;
	mov.f64 	%fd111, 0d0000000000000000;
	mov.b32 	%r35, 0;
	@%p3 bra 	$L__BB0_5;
	and.b32  	%r35, %r23, 2147483632;
	neg.s32 	%r33, %r35;
	add.s64 	%rd3, %rd2, 64;
	add.s64 	%rd33, %rd1, 64;
	mov.f64 	%fd111, 0d0000000000000000;
	mov.u32 	%r32, %r2;
$L__BB0_4:
	.pragma "nounroll";
	mul.wide.s32 	%rd13, %r32, 8;
	add.s64 	%rd14, %rd3, %rd13;
	ld.global.f64 	%fd18, [%rd14+-64];
	ld.global.f64 	%fd19, [%rd33+-64];
	fma.rn.f64 	%fd20, %fd18, %fd19, %fd111;
	ld.global.f64 	%fd21, [%rd14+-56];
	ld.global.f64 	%fd22, [%rd33+-56];
	fma.rn.f64 	%fd23, %fd21, %fd22, %fd20;
	ld.global.f64 	%fd24, [%rd14+-48];
	ld.global.f64 	%fd25, [%rd33+-48];
	fma.rn.f64 	%fd26, %fd24, %fd25, %fd23;
	ld.global.f64 	%fd27, [%rd14+-40];
	ld.global.f64 	%fd28, [%rd33+-40];
	fma.rn.f64 	%fd29, %fd27, %fd28, %fd26;
	ld.global.f64 	%fd30, [%rd14+-32];
	ld.global.f64 	%fd31, [%rd33+-32];
	fma.rn.f64 	%fd32, %fd30, %fd31, %fd29;
	ld.global.f64 	%fd33, [%rd14+-24];
	ld.global.f64 	%fd34, [%rd33+-24];
	fma.rn.f64 	%fd35, %fd33, %fd34, %fd32;
	ld.global.f64 	%fd36, [%rd14+-16];
	ld.global.f64 	%fd37, [%rd33+-16];
	fma.rn.f64 	%fd38, %fd36, %fd37, %fd35;
	ld.global.f64 	%fd39, [%rd14+-8];
	ld.global.f64 	%fd40, [%rd33+-8];
	fma.rn.f64 	%fd41, %fd39, %fd40, %fd38;
	ld.global.f64 	%fd42, [%rd14];
	ld.global.f64 	%fd43, [%rd33];
	fma.rn.f64 	%fd44, %fd42, %fd43, %fd41;
	ld.global.f64 	%fd45, [%rd14+8];
	ld.global.f64 	%fd46, [%rd33+8];
	fma.rn.f64 	%fd47, %fd45, %fd46, %fd44;
	ld.global.f64 	%fd48, [%rd14+16];
	ld.global.f64 	%fd49, [%rd33+16];
	fma.rn.f64 	%fd50, %fd48, %fd49, %fd47;
	ld.global.f64 	%fd51, [%rd14+24];
	ld.global.f64 	%fd52, [%rd33+24];
	fma.rn.f64 	%fd53, %fd51, %fd52, %fd50;
	ld.global.f64 	%fd54, [%rd14+32];
	ld.global.f64 	%fd55, [%rd33+32];
	fma.rn.f64 	%fd56, %fd54, %fd55, %fd53;
	ld.global.f64 	%fd57, [%rd14+40];
	ld.global.f64 	%fd58, [%rd33+40];
	fma.rn.f64 	%fd59, %fd57, %fd58, %fd56;
	ld.global.f64 	%fd60, [%rd14+48];
	ld.global.f64 	%fd61, [%rd33+48];
	fma.rn.f64 	%fd62, %fd60, %fd61, %fd59;
	ld.global.f64 	%fd63, [%rd14+56];
	ld.global.f64 	%fd64, [%rd33+56];
	fma.rn.f64 	%fd111, %fd63, %fd64, %fd62;
	add.s32 	%r33, %r33, 16;
	add.s32 	%r32, %r32, 16;
	add.s64 	%rd33, %rd33, 128;
	setp.ne.s32 	%p4, %r33, 0;
	@%p4 bra 	$L__BB0_4;
$L__BB0_5:
	setp.eq.s32 	%p5, %r3, 0;
	@%p5 bra 	$L__BB0_14;
	and.b32  	%r11, %r23, 7;
	setp.lt.u32 	%p6, %r3, 8;
	@%p6 bra 	$L__BB0_8;
	add.s32 	%r28, %r35, %r2;
	mul.wide.s32 	%rd15, %r28, 8;
	add.s64 	%rd16, %rd2, %rd15;
	ld.global.f64 	%fd66, [%rd16];
	mul.wide.u32 	%rd17, %r35, 8;
	add.s64 	%rd18, %rd1, %rd17;
	ld.global.f64 	%fd67, [%rd18];
	fma.rn.f64 	%fd68, %fd66, %fd67, %fd111;
	ld.global.f64 	%fd69, [%rd16+8];
	ld.global.f64 	%fd70, [%rd18+8];
	fma.rn.f64 	%fd71, %fd69, %fd70, %fd68;
	ld.global.f64 	%fd72, [%rd16+16];
	ld.global.f64 	%fd73, [%rd18+16];
	fma.rn.f64 	%fd74, %fd72, %fd73, %fd71;
	ld.global.f64 	%fd75, [%rd16+24];
	ld.global.f64 	%fd76, [%rd18+24];
	fma.rn.f64 	%fd77, %fd75, %fd76, %fd74;
	ld.global.f64 	%fd78, [%rd16+32];
	ld.global.f64 	%fd79, [%rd18+32];
	fma.rn.f64 	%fd80, %fd78, %fd79, %fd77;
	ld.global.f64 	%fd81, [%rd16+40];
	ld.global.f64 	%fd82, [%rd18+40];
	fma.rn.f64 	%fd83, %fd81, %fd82, %fd80;
	ld.global.f64 	%fd84, [%rd16+48];
	ld.global.f64 	%fd85, [%rd18+48];
	fma.rn.f64 	%fd86, %fd84, %fd85, %fd83;
	ld.global.f64 	%fd87, [%rd16+56];
	ld.global.f64 	%fd88, [%rd18+56];
	fma.rn.f64 	%fd111, %fd87, %fd88, %fd86;
	add.s32 	%r35, %r35, 8;
$L__BB0_8:
	setp.eq.s32 	%p7, %r11, 0;
	@%p7 bra 	$L__BB0_14;
	and.b32  	%r14, %r23, 3;
	setp.lt.u32 	%p8, %r11, 4;
	@%p8 bra 	$L__BB0_11;
	add.s32 	%r29, %r35, %r2;
	mul.wide.s32 	%rd19, %r29, 8;
	add.s64 	%rd20, %rd2, %rd19;
	ld.global.f64 	%fd90, [%rd20];
	mul.wide.u32 	%rd21, %r35, 8;
	add.s64 	%rd22, %rd1, %rd21;
	ld.global.f64 	%fd91, [%rd22];
	fma.rn.f64 	%fd92, %fd90, %fd91, %fd111;
	ld.global.f64 	%fd93, [%rd20+8];
	ld.global.f64 	%fd94, [%rd22+8];
	fma.rn.f64 	%fd95, %fd93, %fd94, %fd92;
	ld.global.f64 	%fd96, [%rd20+16];
	ld.global.f64 	%fd97, [%rd22+16];
	fma.rn.f64 	%fd98, %fd96, %fd97, %fd95;
	ld.global.f64 	%fd99, [%rd20+24];
	ld.global.f64 	%fd100, [%rd22+24];
	fma.rn.f64 	%fd111, %fd99, %fd100, %fd98;
	add.s32 	%r35, %r35, 4;
$L__BB0_11:
	setp.eq.s32 	%p9, %r14, 0;
	@%p9 bra 	$L__BB0_14;
	mul.wide.u32 	%rd23, %r35, 8;
	add.s64 	%rd34, %rd1, %rd23;
	add.s32 	%r38, %r35, %r2;
	neg.s32 	%r37, %r14;
$L__BB0_13:
	.pragma "nounroll";
	mul.wide.s32 	%rd24, %r38, 8;
	add.s64 	%rd25, %rd2, %rd24;
	ld.global.f64 	%fd101, [%rd25];
	ld.global.f64 	%fd102, [%rd34];
	fma.rn.f64 	%fd111, %fd101, %fd102, %fd111;
	add.s64 	%rd34, %rd34, 8;
	add.s32 	%r38, %r38, 1;
	add.s32 	%r37, %r37, 1;
	setp.ne.s32 	%p10, %r37, 0;
	@%p10 bra 	$L__BB0_13;
$L__BB0_14:
	add.u64 	%rd26, %SP, 0;
	add.u64 	%rd27, %SPL, 0;
	cvta.to.global.u64 	%rd28, %rd10;
	mul.wide.s32 	%rd29, %r1, 8;
	add.s64 	%rd30, %rd28, %rd29;
	st.global.f64 	[%rd30], %fd111;
	st.local.u32 	[%rd27], %r1;
	st.local.f64 	[%rd27+8], %fd111;
	mov.u64 	%rd31, $str;
	cvta.global.u64 	%rd32, %rd31;
	{ // callseq 0, 0
	.param .b64 param0;
	st.param.b64 	[param0], %rd32;
	.param .b64 param1;
	st.param.b64 	[param1], %rd26;
	.param .b32 retval0;
	call.uni (retval0), 
	vprintf, 
	(
	param0, 
	param1
	);
	ld.param.b32 	%r30, [retval0];
	} // callseq 0
$L__BB0_15:
	ret;

}


// ===== COMPILED SASS (sm_100) =====

	.target	sm_100

	.elftype	@"ET_EXEC"


//--------------------- .note.nv.tkinfo           --------------------------
	.section	.note.nv.tkinfo,"",@"SHT_NOTE"
	.sectionflags	@"SHF_NOTE_NV_TKINFO"
	.tkinfo
        /*0018*/ 	.word	0x00000002
        /*0030*/ 	.string	""
        /*0030*/ 	.string	"ptxas"
        /*0030*/ 	.string	"Cuda compilation tools, release 13.0, V13.0.88"
        /*0030*/ 	.string	"Build cuda_13.0.r13.0/compiler.36424714_0"
        /*0030*/ 	.string	"-arch sm_100 -m 64 "



//--------------------- .note.nv.cuinfo           --------------------------
	.section	.note.nv.cuinfo,"",@"SHT_NOTE"
	.sectionflags	@"SHF_NOTE_NV_CUINFO"
        /*0018*/ 	.short	0x0002
        /*001a*/ 	.short	0x0064
        /*001c*/ 	.short	0x0082
	.zero		2


//--------------------- .nv.info                  --------------------------
	.section	.nv.info,"",@"SHT_CUDA_INFO"
	.align	4


	//----- nvinfo : EIATTR_REGCOUNT
	.align		4
        /*0000*/ 	.byte	0x04, 0x2f
        /*0002*/ 	.short	(.L_2 - .L_1)
	.align		4
.L_1:
        /*0004*/ 	.word	index@(_Z13matMulVecCUDAPdS_S_i)
        /*0008*/ 	.word	0x0000001f


	//----- nvinfo : EIATTR_FRAME_SIZE
	.align		4
.L_2:
        /*000c*/ 	.byte	0x04, 0x11
        /*000e*/ 	.short	(.L_4 - .L_3)
	.align		4
.L_3:
        /*0010*/ 	.word	index@(_Z13matMulVecCUDAPdS_S_i)
        /*0014*/ 	.word	0x00000010


	//----- nvinfo : EIATTR_MIN_STACK_SIZE
	.align		4
.L_4:
        /*0018*/ 	.byte	0x04, 0x12
        /*001a*/ 	.short	(.L_6 - .L_5)
	.align		4
.L_5:
        /*001c*/ 	.word	index@(_Z13matMulVecCUDAPdS_S_i)
        /*0020*/ 	.word	0x00000010
.L_6:


//--------------------- .nv.compat                --------------------------
	.section	.nv.compat,"",@"SHT_CUDA_COMPAT_INFO"
	.align	4
        /*0000*/ 	.byte	0x02, 0x09, 0x00, 0x00, 0x02, 0x02, 0x01, 0x00, 0x02, 0x05, 0x05, 0x00, 0x03, 0x07, 0x01, 0x01
        /*0010*/ 	.byte	0x02, 0x03, 0x00, 0x00, 0x02, 0x06, 0x01, 0x00, 0x04, 0x0b, 0x08, 0x00, 0x01, 0x00, 0x00, 0x00
        /*0020*/ 	.byte	0x00, 0x00, 0x00, 0x00


//--------------------- .nv.info._Z13matMulVecCUDAPdS_S_i --------------------------
	.section	.nv.info._Z13matMulVecCUDAPdS_S_i,"",@"SHT_CUDA_INFO"
	.sectionflags	@""
	.align	4


	//----- nvinfo : EIATTR_CUDA_API_VERSION
	.align		4
        /*0000*/ 	.byte	0x04, 0x37
        /*0002*/ 	.short	(.L_8 - .L_7)
.L_7:
        /*0004*/ 	.word	0x00000082


	//----- nvinfo : EIATTR_KPARAM_INFO
	.align		4
.L_8:
        /*0008*/ 	.byte	0x04, 0x17
        /*000a*/ 	.short	(.L_10 - .L_9)
.L_9:
        /*000c*/ 	.word	0x00000000
        /*0010*/ 	.short	0x0003
        /*0012*/ 	.short	0x0018
        /*0014*/ 	.byte	0x00, 0xf0, 0x11, 0x00


	//----- nvinfo : EIATTR_KPARAM_INFO
	.align		4
.L_10:
        /*0018*/ 	.byte	0x04, 0x17
        /*001a*/ 	.short	(.L_12 - .L_11)
.L_11:
        /*001c*/ 	.word	0x00000000
        /*0020*/ 	.short	0x0002
        /*0022*/ 	.short	0x0010
        /*0024*/ 	.byte	0x00, 0xf5, 0x21, 0x00


	//----- nvinfo : EIATTR_KPARAM_INFO
	.align		4
.L_12:
        /*0028*/ 	.byte	0x04, 0x17
        /*002a*/ 	.short	(.L_14 - .L_13)
.L_13:
        /*002c*/ 	.word	0x00000000
        /*0030*/ 	.short	0x0001
        /*0032*/ 	.short	0x0008
        /*0034*/ 	.byte	0x00, 0xf5, 0x21, 0x00


	//----- nvinfo : EIATTR_KPARAM_INFO
	.align		4
.L_14:
        /*0038*/ 	.byte	0x04, 0x17
        /*003a*/ 	.short	(.L_16 - .L_15)
.L_15:
        /*003c*/ 	.word	0x00000000
        /*0040*/ 	.short	0x0000
        /*0042*/ 	.short	0x0000
        /*0044*/ 	.byte	0x00, 0xf5, 0x21, 0x00


	//----- nvinfo : EIATTR_SPARSE_MMA_MASK
	.align		4
.L_16:
        /*0048*/ 	.byte	0x03, 0x50
        /*004a*/ 	.short	0x0000


	//----- nvinfo : EIATTR_MAXREG_COUNT
	.align		4
        /*004c*/ 	.byte	0x03, 0x1b
        /*004e*/ 	.short	0x00ff


	//----- nvinfo : EIATTR_EXTERNS
	.align		4
        /*0050*/ 	.byte	0x04, 0x0f
        /*0052*/ 	.short	(.L_18 - .L_17)


	//   ....[0]....
	.align		4
.L_17:
        /*0054*/ 	.word	index@(vprintf)


	//----- nvinfo : EIATTR_MERCURY_ISA_VERSION
	.align		4
.L_18:
        /*0058*/ 	.byte	0x03, 0x5f
        /*005a*/ 	.short	0x0101


	//----- nvinfo : EIATTR_VRC_CTA_INIT_COUNT
	.align		4
        /*005c*/ 	.byte	0x02, 0x4a
	.zero		1
	.zero		1


	//----- nvinfo : EIATTR_SYSCALL_OFFSETS
	.align		4
        /*0060*/ 	.byte	0x04, 0x46
        /*0062*/ 	.short	(.L_20 - .L_19)


	//   ....[0]....
.L_19:
        /*0064*/ 	.word	0x00000b80


	//----- nvinfo : EIATTR_EXIT_INSTR_OFFSETS
	.align		4
.L_20:
        /*0068*/ 	.byte	0x04, 0x1c
        /*006a*/ 	.short	(.L_22 - .L_21)


	//   ....[0]....
.L_21:
        /*006c*/ 	.word	0x000000c0


	//   ....[1]....
        /*0070*/ 	.word	0x00000b90


	//----- nvinfo : EIATTR_CRS_STACK_SIZE
	.align		4
.L_22:
        /*0074*/ 	.byte	0x04, 0x1e
        /*0076*/ 	.short	(.L_24 - .L_23)
.L_23:
        /*0078*/ 	.word	0x00000000


	//----- nvinfo : EIATTR_CBANK_PARAM_SIZE
	.align		4
.L_24:
        /*007c*/ 	.byte	0x03, 0x19
        /*007e*/ 	.short	0x001c


	//----- nvinfo : EIATTR_PARAM_CBANK
	.align		4
        /*0080*/ 	.byte	0x04, 0x0a
        /*0082*/ 	.short	(.L_26 - .L_25)
	.align		4
.L_25:
        /*0084*/ 	.word	index@(.nv.constant0._Z13matMulVecCUDAPdS_S_i)
        /*0088*/ 	.short	0x0380
        /*008a*/ 	.short	0x001c


	//----- nvinfo : EIATTR_SW_WAR
	.align		4
.L_26:
        /*008c*/ 	.byte	0x04, 0x36
        /*008e*/ 	.short	(.L_28 - .L_27)
.L_27:
        /*0090*/ 	.word	0x00000008
.L_28:


//--------------------- .nv.callgraph             --------------------------
	.section	.nv.callgraph,"",@"SHT_CUDA_CALLGRAPH"
	.align	4
	.sectionentsize	8
	.align		4
        /*0000*/ 	.word	0x00000000
	.align		4
        /*0004*/ 	.word	0xffffffff
	.align		4
        /*0008*/ 	.word	index@(_Z13matMulVecCUDAPdS_S_i)
	.align		4
        /*000c*/ 	.word	index@(vprintf)
	.align		4
        /*0010*/ 	.word	0x00000000
	.align		4
        /*0014*/ 	.word	0xfffffffe
	.align		4
        /*0018*/ 	.word	0x00000000
	.align		4
        /*001c*/ 	.word	0xfffffffd
	.align		4
        /*0020*/ 	.word	0x00000000
	.align		4
        /*0024*/ 	.word	0xfffffffc


//--------------------- .nv.constant4             --------------------------
	.section	.nv.constant4,"a",@progbits
	.align	8
	.align		8
.nv.constant4:
        /*0000*/ 	.dword	vprintf
	.align		8
        /*0008*/ 	.dword	$str


//--------------------- .text._Z13matMulVecCUDAPdS_S_i --------------------------
	.section	.text._Z13matMulVecCUDAPdS_S_i,"ax",@progbits
	.align	128
        .global         _Z13matMulVecCUDAPdS_S_i
        .type           _Z13matMulVecCUDAPdS_S_i,@function
        .size           _Z13matMulVecCUDAPdS_S_i,(.L_x_8 - _Z13matMulVecCUDAPdS_S_i)
        .other          _Z13matMulVecCUDAPdS_S_i,@"STO_CUDA_ENTRY STV_DEFAULT"
_Z13matMulVecCUDAPdS_S_i:
.text._Z13matMulVecCUDAPdS_S_i:
[----:B------:R-:W0:Y:S01]  /*0000*/  LDC R1, c[0x0][0x37c] ;  /* 0x0000df00ff017b82 */ /* 0x000e220000000800 */
[----:B------:R-:W1:Y:S01]  /*0010*/  S2R R3, SR_TID.X ;  /* 0x0000000000037919 */ /* 0x000e620000002100 */
[----:B------:R-:W2:Y:S06]  /*0020*/  LDCU UR5, c[0x0][0x2fc] ;  /* 0x00005f80ff0577ac */ /* 0x000eac0008000800 */
[----:B------:R-:W1:Y:S01]  /*0030*/  S2UR UR6, SR_CTAID.X ;  /* 0x00000000000679c3 */ /* 0x000e620000002500 */
[----:B0-----:R-:W-:Y:S01]  /*0040*/  IADD3 R1, PT, PT, R1, -0x10, RZ ;  /* 0xfffffff001017810 */ /* 0x001fe20007ffe0ff */
[----:B------:R-:W0:Y:S01]  /*0050*/  LDCU UR8, c[0x0][0x398] ;  /* 0x00007300ff0877ac */ /* 0x000e220008000800 */
[----:B------:R-:W3:Y:S05]  /*0060*/  LDCU UR4, c[0x0][0x2f8] ;  /* 0x00005f00ff0477ac */ /* 0x000eea0008000800 */
[----:B------:R-:W1:Y:S01]  /*0070*/  LDC R0, c[0x0][0x360] ;  /* 0x0000d800ff007b82 */ /* 0x000e620000000800 */
[----:B---3--:R-:W-:-:S05]  /*0080*/  IADD3 R6, P1, PT, R1, UR4, RZ ;  /* 0x0000000401067c10 */ /* 0x008fca000ff3e0ff */
[----:B--2---:R-:W-:Y:S02]  /*0090*/  IMAD.X R7, RZ, RZ, UR5, P1 ;  /* 0x00000005ff077e24 */ /* 0x004fe400088e06ff */
[----:B-1----:R-:W-:-:S05]  /*00a0*/  IMAD R0, R0, UR6, R3 ;  /* 0x0000000600007c24 */ /* 0x002fca000f8e0203 */
[----:B0-----:R-:W-:-:S13]  /*00b0*/  ISETP.GE.AND P0, PT, R0, UR8, PT ;  /* 0x0000000800007c0c */ /* 0x001fda000bf06270 */
[----:B------:R-:W-:Y:S05]  /*00c0*/  @P0 EXIT ;  /* 0x000000000000094d */ /* 0x000fea0003800000 */
[----:B------:R-:W-:Y:S01]  /*00d0*/  UISETP.GE.AND UP0, UPT, UR8, 0x1, UPT ;  /* 0x000000010800788c */ /* 0x000fe2000bf06270 */
[----:B------:R-:W-:Y:S01]  /*00e0*/  CS2R R22, SRZ ;  /* 0x0000000000167805 */ /* 0x000fe2000001ff00 */
[----:B------:R-:W0:Y:S07]  /*00f0*/  LDCU.64 UR16, c[0x0][0x358] ;  /* 0x00006b00ff1077ac */ /* 0x000e2e0008000a00 */
[----:B------:R-:W-:Y:S05]  /*0100*/  BRA.U !UP0, `(.L_x_0) ;  /* 0x0000000908707547 */ /* 0x000fea000b800000 */
[----:B------:R-:W-:Y:S01]  /*0110*/  UISETP.GE.U32.AND UP1, UPT, UR8, 0x10, UPT ;  /* 0x000000100800788c */ /* 0x000fe2000bf26070 */
[----:B------:R-:W-:Y:S01]  /*0120*/  HFMA2 R3, -RZ, RZ, 0, 0 ;  /* 0x00000000ff037431 */ /* 0x000fe200000001ff */
[----:B------:R-:W-:Y:S02]  /*0130*/  ULOP3.LUT UR9, UR8, 0xf, URZ, 0xc0, !UPT ;  /* 0x0000000f08097892 */ /* 0x000fe4000f8ec0ff */
[----:B------:R-:W-:Y:S01]  /*0140*/  IMAD R2, R0, UR8, RZ ;  /* 0x0000000800027c24 */ /* 0x000fe2000f8e02ff */
[----:B------:R-:W-:Y:S01]  /*0150*/  CS2R R22, SRZ ;  /* 0x0000000000167805 */ /* 0x000fe2000001ff00 */
[----:B------:R-:W-:-:S03]  /*0160*/  UISETP.NE.AND UP0, UPT, UR9, URZ, UPT ;  /* 0x000000ff0900728c */ /* 0x000fc6000bf05270 */
[----:B------:R-:W-:Y:S08]  /*0170*/  BRA.U !UP1, `(.L_x_1) ;  /* 0x00000005091c7547 */ /* 0x000ff0000b800000 */
[----:B------:R-:W1:Y:S01]  /*0180*/  LDCU.128 UR12, c[0x0][0x380] ;  /* 0x00007000ff0c77ac */ /* 0x000e620008000c00 */
[----:B------:R-:W-:Y:S01]  /*0190*/  IMAD.MOV.U32 R28, RZ, RZ, R2 ;  /* 0x000000ffff1c7224 */ /* 0x000fe200078e0002 */
[----:B------:R-:W-:Y:S01]  /*01a0*/  CS2R R22, SRZ ;  /* 0x0000000000167805 */ /* 0x000fe2000001ff00 */
[----:B------:R-:W-:-:S04]  /*01b0*/  ULOP3.LUT UR10, UR8, 0x7ffffff0, URZ, 0xc0, !UPT ;  /* 0x7ffffff0080a7892 */ /* 0x000fc8000f8ec0ff */
[----:B------:R-:W-:Y:S02]  /*01c0*/  UIADD3 UR11, UPT, UPT, -UR10, URZ, URZ ;  /* 0x000000ff0a0b7290 */ /* 0x000fe4000fffe1ff */
[----:B------:R-:W-:Y:S01]  /*01d0*/  MOV R3, UR10 ;  /* 0x0000000a00037c02 */ /* 0x000fe20008000f00 */
[----:B-1----:R-:W-:Y:S02]  /*01e0*/  UIADD3 UR4, UP2, UPT, UR14, 0x40, URZ ;  /* 0x000000400e047890 */ /* 0x002fe4000ff5e0ff */
[----:B------:R-:W-:Y:S02]  /*01f0*/  UIADD3 UR6, UP1, UPT, UR12, 0x40, URZ ;  /* 0x000000400c067890 */ /* 0x000fe4000ff3e0ff */
[----:B------:R-:W-:Y:S02]  /*0200*/  UIADD3.X UR5, UPT, UPT, URZ, UR15, URZ, UP2, !UPT ;  /* 0x0000000fff057290 */ /* 0x000fe400097fe4ff */
[----:B------:R-:W-:Y:S01]  /*0210*/  IMAD.U32 R10, RZ, RZ, UR4 ;  /* 0x00000004ff0a7e24 */ /* 0x000fe2000f8e00ff */
[----:B------:R-:W-:-:S03]  /*0220*/  UIADD3.X UR7, UPT, UPT, URZ, UR13, URZ, UP1, !UPT ;  /* 0x0000000dff077290 */ /* 0x000fc60008ffe4ff */
[----:B------:R-:W-:-:S09]  /*0230*/  MOV R11, UR5 ;  /* 0x00000005000b7c02 */ /* 0x000fd20008000f00 */
.L_x_2:
[----:B------:R-:W-:Y:S01]  /*0240*/  MOV R27, UR7 ;  /* 0x00000007001b7c02 */ /* 0x000fe20008000f00 */
[----:B------:R-:W-:Y:S01]  /*0250*/  IMAD.U32 R26, RZ, RZ, UR6 ;  /* 0x00000006ff1a7e24 */ /* 0x000fe2000f8e00ff */
[----:B------:R-:W-:Y:S01]  /*0260*/  MOV R5, R11 ;  /* 0x0000000b00057202 */ /* 0x000fe20000000f00 */
[----:B------:R-:W-:Y:S02]  /*0270*/  IMAD.MOV.U32 R4, RZ, RZ, R10 ;  /* 0x000000ffff047224 */ /* 0x000fe400078e000a */
[----:B------:R-:W-:-:S03]  /*0280*/  IMAD.WIDE R26, R28, 0x8, R26 ;  /* 0x000000081c1a7825 */ /* 0x000fc600078e021a */
[----:B0-----:R-:W2:Y:S04]  /*0290*/  LDG.E.64 R16, desc[UR16][R4.64+-0x40] ;  /* 0xffffc01004107981 */ /* 0x001ea8000c1e1b00 */
[----:B------:R-:W2:Y:S04]  /*02a0*/  LDG.E.64 R8, desc[UR16][R26.64+-0x40] ;  /* 0xffffc0101a087981 */ /* 0x000ea8000c1e1b00 */
[----:B------:R-:W3:Y:S04]  /*02b0*/  LDG.E.64 R14, desc[UR16][R4.64+-0x38] ;  /* 0xffffc810040e7981 */ /* 0x000ee8000c1e1b00 */
[----:B------:R-:W3:Y:S04]  /*02c0*/  LDG.E.64 R12, desc[UR16][R26.64+-0x38] ;  /* 0xffffc8101a0c7981 */ /* 0x000ee8000c1e1b00 */
[----:B------:R-:W4:Y:S04]  /*02d0*/  LDG.E.64 R20, desc[UR16][R4.64+-0x30] ;  /* 0xffffd01004147981 */ /* 0x000f28000c1e1b00 */
[----:B------:R-:W4:Y:S04]  /*02e0*/  LDG.E.64 R10, desc[UR16][R26.64+-0x30] ;  /* 0xffffd0101a0a7981 */ /* 0x000f28000c1e1b00 */
[----:B------:R-:W5:Y:S04]  /*02f0*/  LDG.E.64 R18, desc[UR16][R4.64+-0x28] ;  /* 0xffffd81004127981 */ /* 0x000f68000c1e1b00 */
[----:B------:R-:W5:Y:S01]  /*0300*/  LDG.E.64 R24, desc[UR16][R4.64+0x38] ;  /* 0x0000381004187981 */ /* 0x000f62000c1e1b00 */
[----:B--2---:R-:W-:-:S03]  /*0310*/  DFMA R16, R8, R16, R22 ;  /* 0x000000100810722b */ /* 0x004fc60000000016 */
[----:B------:R-:W5:Y:S04]  /*0320*/  LDG.E.64 R8, desc[UR16][R26.64+-0x28] ;  /* 0xffffd8101a087981 */ /* 0x000f68000c1e1b00 */
[----:B------:R-:W2:Y:S01]  /*0330*/  LDG.E.64 R22, desc[UR16][R26.64+0x38] ;  /* 0x000038101a167981 */ /* 0x000ea2000c1e1b00 */
[----:B---3--:R-:W-:-:S03]  /*0340*/  DFMA R14, R12, R14, R16 ;  /* 0x0000000e0c0e722b */ /* 0x008fc60000000010 */
[----:B------:R-:W3:Y:S04]  /*0350*/  LDG.E.64 R16, desc[UR16][R4.64+-0x20] ;  /* 0xffffe01004107981 */ /* 0x000ee8000c1e1b00 */
[----:B------:R-:W3:Y:S01]  /*0360*/  LDG.E.64 R12, desc[UR16][R26.64+-0x20] ;  /* 0xffffe0101a0c7981 */ /* 0x000ee2000c1e1b00 */
[----:B----4-:R-:W-:-:S03]  /*0370*/  DFMA R20, R10, R20, R14 ;  /* 0x000000140a14722b */ /* 0x010fc6000000000e */
[----:B------:R-:W4:Y:S04]  /*0380*/  LDG.E.64 R14, desc[UR16][R4.64+-0x18] ;  /* 0xffffe810040e7981 */ /* 0x000f28000c1e1b00 */
[----:B------:R-:W4:Y:S01]  /*0390*/  LDG.E.64 R10, desc[UR16][R26.64+-0x18] ;  /* 0xffffe8101a0a7981 */ /* 0x000f22000c1e1b00 */
[----:B-----5:R-:W-:-:S03]  /*03a0*/  DFMA R18, R8, R18, R20 ;  /* 0x000000120812722b */ /* 0x020fc60000000014 */
[----:B------:R-:W5:Y:S04]  /*03b0*/  LDG.E.64 R20, desc[UR16][R4.64+-0x10] ;  /* 0xfffff01004147981 */ /* 0x000f68000c1e1b00 */
[----:B------:R-:W5:Y:S01]  /*03c0*/  LDG.E.64 R8, desc[UR16][R26.64+-0x10] ;  /* 0xfffff0101a087981 */ /* 0x000f62000c1e1b00 */
        /* <DEDUP_REMOVED lines=24> */
[----:B------:R-:W-:-:S04]  /*0550*/  UIADD3 UR11, UPT, UPT, UR11, 0x10, URZ ;  /* 0x000000100b0b7890 */ /* 0x000fc8000fffe0ff */
[----:B------:R-:W-:Y:S01]  /*0560*/  UISETP.NE.AND UP1, UPT, UR11, URZ, UPT ;  /* 0x000000ff0b00728c */ /* 0x000fe2000bf25270 */
[----:B------:R-:W-:Y:S01]  /*0570*/  IADD3 R28, PT, PT, R28, 0x10, RZ ;  /* 0x000000101c1c7810 */ /* 0x000fe20007ffe0ff */
[----:B-----5:R-:W-:-:S08]  /*0580*/  DFMA R8, R10, R8, R16 ;  /* 0x000000080a08722b */ /* 0x020fd00000000010 */
[----:B---3--:R-:W-:Y:S01]  /*0590*/  DFMA R8, R14, R12, R8 ;  /* 0x0000000c0e08722b */ /* 0x008fe20000000008 */
[----:B------:R-:W-:-:S07]  /*05a0*/  IADD3 R10, P0, PT, R4, 0x80, RZ ;  /* 0x00000080040a7810 */ /* 0x000fce0007f1e0ff */
[----:B----4-:R-:W-:Y:S01]  /*05b0*/  DFMA R8, R20, R18, R8 ;  /* 0x000000121408722b */ /* 0x010fe20000000008 */
[----:B------:R-:W-:-:S07]  /*05c0*/  IMAD.X R11, RZ, RZ, R5, P0 ;  /* 0x000000ffff0b7224 */ /* 0x000fce00000e0605 */
[----:B--2---:R-:W-:Y:S01]  /*05d0*/  DFMA R22, R22, R24, R8 ;  /* 0x000000181616722b */ /* 0x004fe20000000008 */
[----:B------:R-:W-:Y:S10]  /*05e0*/  BRA.U UP1, `(.L_x_2) ;  /* 0xfffffffd01147547 */ /* 0x000ff4000b83ffff */
.L_x_1:
[----:B------:R-:W-:Y:S05]  /*05f0*/  BRA.U !UP0, `(.L_x_0) ;  /* 0x0000000508347547 */ /* 0x000fea000b800000 */
[----:B------:R-:W-:Y:S02]  /*0600*/  UISETP.GE.U32.AND UP0, UPT, UR9, 0x8, UPT ;  /* 0x000000080900788c */ /* 0x000fe4000bf06070 */
[----:B------:R-:W-:-:S04]  /*0610*/  ULOP3.LUT UR5, UR8, 0x7, URZ, 0xc0, !UPT ;  /* 0x0000000708057892 */ /* 0x000fc8000f8ec0ff */
[----:B------:R-:W-:-:S03]  /*0620*/  UISETP.NE.AND UP1, UPT, UR5, URZ, UPT ;  /* 0x000000ff0500728c */ /* 0x000fc6000bf25270 */
[----:B------:R-:W-:Y:S08]  /*0630*/  BRA.U !UP0, `(.L_x_3) ;  /* 0x0000000108787547 */ /* 0x000ff0000b800000 */
[----:B------:R-:W1:Y:S01]  /*0640*/  LDC.64 R8, c[0x0][0x380] ;  /* 0x0000e000ff087b82 */ /* 0x000e620000000a00 */
[----:B------:R-:W-:-:S07]  /*0650*/  IMAD.IADD R11, R2, 0x1, R3 ;  /* 0x00000001020b7824 */ /* 0x000fce00078e0203 */
[----:B------:R-:W2:Y:S01]  /*0660*/  LDC.64 R4, c[0x0][0x388] ;  /* 0x0000e200ff047b82 */ /* 0x000ea20000000a00 */
[----:B-1----:R-:W-:-:S05]  /*0670*/  IMAD.WIDE R8, R11, 0x8, R8 ;  /* 0x000000080b087825 */ /* 0x002fca00078e0208 */
[----:B0-----:R-:W3:Y:S01]  /*0680*/  LDG.E.64 R18, desc[UR16][R8.64] ;  /* 0x0000001008127981 */ /* 0x001ee2000c1e1b00 */
[----:B--2---:R-:W-:-:S03]  /*0690*/  IMAD.WIDE.U32 R4, R3, 0x8, R4 ;  /* 0x0000000803047825 */ /* 0x004fc600078e0004 */
[----:B------:R-:W2:Y:S04]  /*06a0*/  LDG.E.64 R14, desc[UR16][R8.64+0x8] ;  /* 0x00000810080e7981 */ /* 0x000ea8000c1e1b00 */
[----:B------:R-:W3:Y:S04]  /*06b0*/  LDG.E.64 R20, desc[UR16][R4.64] ;  /* 0x0000001004147981 */ /* 0x000ee8000c1e1b00 */
[----:B------:R-:W2:Y:S04]  /*06c0*/  LDG.E.64 R16, desc[UR16][R4.64+0x8] ;  /* 0x0000081004107981 */ /* 0x000ea8000c1e1b00 */
[----:B------:R-:W4:Y:S04]  /*06d0*/  LDG.E.64 R10, desc[UR16][R8.64+0x10] ;  /* 0x00001010080a7981 */ /* 0x000f28000c1e1b00 */
[----:B------:R-:W4:Y:S04]  /*06e0*/  LDG.E.64 R12, desc[UR16][R4.64+0x10] ;  /* 0x00001010040c7981 */ /* 0x000f28000c1e1b00 */
[----:B------:R-:W5:Y:S04]  /*06f0*/  LDG.E.64 R24, desc[UR16][R8.64+0x38] ;  /* 0x0000381008187981 */ /* 0x000f68000c1e1b00 */
[----:B------:R-:W5:Y:S01]  /*0700*/  LDG.E.64 R26, desc[UR16][R4.64+0x38] ;  /* 0x00003810041a7981 */ /* 0x000f62000c1e1b00 */
[----:B---3--:R-:W-:-:S03]  /*0710*/  DFMA R22, R18, R20, R22 ;  /* 0x000000141216722b */ /* 0x008fc60000000016 */
[----:B------:R-:W3:Y:S04]  /*0720*/  LDG.E.64 R18, desc[UR16][R8.64+0x18] ;  /* 0x0000181008127981 */ /* 0x000ee8000c1e1b00 */
[----:B------:R-:W3:Y:S01]  /*0730*/  LDG.E.64 R20, desc[UR16][R4.64+0x18] ;  /* 0x0000181004147981 */ /* 0x000ee2000c1e1b00 */
[----:B--2---:R-:W-:-:S03]  /*0740*/  DFMA R22, R14, R16, R22 ;  /* 0x000000100e16722b */ /* 0x004fc60000000016 */
[----:B------:R-:W2:Y:S04]  /*0750*/  LDG.E.64 R14, desc[UR16][R8.64+0x20] ;  /* 0x00002010080e7981 */ /* 0x000ea8000c1e1b00 */
[----:B------:R-:W2:Y:S01]  /*0760*/  LDG.E.64 R16, desc[UR16][R4.64+0x20] ;  /* 0x0000201004107981 */ /* 0x000ea2000c1e1b00 */
[----:B----4-:R-:W-:-:S03]  /*0770*/  DFMA R22, R10, R12, R22 ;  /* 0x0000000c0a16722b */ /* 0x010fc60000000016 */
[----:B------:R-:W4:Y:S04]  /*0780*/  LDG.E.64 R10, desc[UR16][R8.64+0x28] ;  /* 0x00002810080a7981 */ /* 0x000f28000c1e1b00 */
[----:B------:R-:W4:Y:S01]  /*0790*/  LDG.E.64 R12, desc[UR16][R4.64+0x28] ;  /* 0x00002810040c7981 */ /* 0x000f22000c1e1b00 */
[----:B---3--:R-:W-:-:S03]  /*07a0*/  DFMA R18, R18, R20, R22 ;  /* 0x000000141212722b */ /* 0x008fc60000000016 */
[----:B------:R-:W3:Y:S04]  /*07b0*/  LDG.E.64 R20, desc[UR16][R8.64+0x30] ;  /* 0x0000301008147981 */ /* 0x000ee8000c1e1b00 */
[----:B------:R-:W3:Y:S01]  /*07c0*/  LDG.E.64 R22, desc[UR16][R4.64+0x30] ;  /* 0x0000301004167981 */ /* 0x000ee2000c1e1b00 */
[----:B--2---:R-:W-:-:S08]  /*07d0*/  DFMA R14, R14, R16, R18 ;  /* 0x000000100e0e722b */ /* 0x004fd00000000012 */
[----:B----4-:R-:W-:Y:S01]  /*07e0*/  DFMA R10, R10, R12, R14 ;  /* 0x0000000c0a0a722b */ /* 0x010fe2000000000e */
[----:B------:R-:W-:-:S07]  /*07f0*/  IADD3 R3, PT, PT, R3, 0x8, RZ ;  /* 0x0000000803037810 */ /* 0x000fce0007ffe0ff */
[----:B---3--:R-:W-:-:S08]  /*0800*/  DFMA R22, R20, R22, R10 ;  /* 0x000000161416722b */ /* 0x008fd0000000000a */
[----:B-----5:R-:W-:-:S11]  /*0810*/  DFMA R22, R24, R26, R22 ;  /* 0x0000001a1816722b */ /* 0x020fd60000000016 */
.L_x_3:
        /* <DEDUP_REMOVED lines=18> */
[----:B------:R-:W-:Y:S01]  /*0940*/  IADD3 R3, PT, PT, R3, 0x4, RZ ;  /* 0x0000000403037810 */ /* 0x000fe20007ffe0ff */
[----:B---3--:R-:W-:-:S08]  /*0950*/  DFMA R8, R8, R10, R22 ;  /* 0x0000000a0808722b */ /* 0x008fd00000000016 */
[----:B--2---:R-:W-:-:S08]  /*0960*/  DFMA R8, R12, R14, R8 ;  /* 0x0000000e0c08722b */ /* 0x004fd00000000008 */
[----:B----4-:R-:W-:-:S08]  /*0970*/  DFMA R8, R16, R18, R8 ;  /* 0x000000121008722b */ /* 0x010fd00000000008 */
[----:B-----5:R-:W-:-:S11]  /*0980*/  DFMA R22, R20, R26, R8 ;  /* 0x0000001a1416722b */ /* 0x020fd60000000008 */
.L_x_4:
[----:B------:R-:W-:Y:S05]  /*0990*/  BRA.U !UP1, `(.L_x_0) ;  /* 0x00000001094c7547 */ /* 0x000fea000b800000 */
[----:B------:R-:W1:Y:S01]  /*09a0*/  LDC.64 R8, c[0x0][0x388] ;  /* 0x0000e200ff087b82 */ /* 0x000e620000000a00 */
[----:B------:R-:W-:Y:S01]  /*09b0*/  IMAD.IADD R11, R2, 0x1, R3 ;  /* 0x00000001020b7824 */ /* 0x000fe200078e0203 */
[----:B------:R-:W-:-:S06]  /*09c0*/  UIADD3 UR4, UPT, UPT, -UR4, URZ, URZ ;  /* 0x000000ff04047290 */ /* 0x000fcc000fffe1ff */
[----:B------:R-:W2:Y:S01]  /*09d0*/  LDC.64 R4, c[0x0][0x380] ;  /* 0x0000e000ff047b82 */ /* 0x000ea20000000a00 */
[----:B-1----:R-:W-:-:S04]  /*09e0*/  IMAD.WIDE.U32 R8, R3, 0x8, R8 ;  /* 0x0000000803087825 */ /* 0x002fc800078e0008 */
[----:B------:R-:W-:Y:S01]  /*09f0*/  IMAD.MOV.U32 R13, RZ, RZ, R9 ;  /* 0x000000ffff0d7224 */ /* 0x000fe200078e0009 */
[----:B------:R-:W-:-:S07]  /*0a00*/  MOV R10, R8 ;  /* 0x00000008000a7202 */ /* 0x000fce0000000f00 */
.L_x_5:
[----:B--2---:R-:W-:Y:S01]  /*0a10*/  IMAD.WIDE R2, R11, 0x8, R4 ;  /* 0x000000080b027825 */ /* 0x004fe200078e0204 */
[----:B------:R-:W-:-:S03]  /*0a20*/  MOV R8, R10 ;  /* 0x0000000a00087202 */ /* 0x000fc60000000f00 */
[----:B------:R-:W-:Y:S02]  /*0a30*/  IMAD.MOV.U32 R9, RZ, RZ, R13 ;  /* 0x000000ffff097224 */ /* 0x000fe400078e000d */
[----:B0-----:R-:W2:Y:S04]  /*0a40*/  LDG.E.64 R2, desc[UR16][R2.64] ;  /* 0x0000001002027981 */ /* 0x001ea8000c1e1b00 */
[----:B------:R-:W2:Y:S01]  /*0a50*/  LDG.E.64 R8, desc[UR16][R8.64] ;  /* 0x0000001008087981 */ /* 0x000ea2000c1e1b00 */
[----:B------:R-:W-:Y:S01]  /*0a60*/  UIADD3 UR4, UPT, UPT, UR4, 0x1, URZ ;  /* 0x0000000104047890 */ /* 0x000fe2000fffe0ff */
[----:B------:R-:W-:Y:S02]  /*0a70*/  IADD3 R10, P0, PT, R10, 0x8, RZ ;  /* 0x000000080a0a7810 */ /* 0x000fe40007f1e0ff */
[----:B------:R-:W-:Y:S01]  /*0a80*/  IADD3 R11, PT, PT, R11, 0x1, RZ ;  /* 0x000000010b0b7810 */ /* 0x000fe20007ffe0ff */
[----:B------:R-:W-:-:S02]  /*0a90*/  UISETP.NE.AND UP0, UPT, UR4, URZ, UPT ;  /* 0x000000ff0400728c */ /* 0x000fc4000bf05270 */
[----:B------:R-:W-:Y:S01]  /*0aa0*/  IMAD.X R13, RZ, RZ, R13, P0 ;  /* 0x000000ffff0d7224 */ /* 0x000fe200000e060d */
[----:B--2---:R-:W-:-:S06]  /*0ab0*/  DFMA R22, R2, R8, R22 ;  /* 0x000000080216722b */ /* 0x004fcc0000000016 */
[----:B------:R-:W-:Y:S05]  /*0ac0*/  BRA.U UP0, `(.L_x_5) ;  /* 0xfffffffd00d07547 */ /* 0x000fea000b83ffff */
.L_x_0:
[----:B------:R-:W1:Y:S01]  /*0ad0*/  LDC.64 R2, c[0x0][0x390] ;  /* 0x0000e400ff027b82 */ /* 0x000e620000000a00 */
[----:B------:R-:W-:Y:S01]  /*0ae0*/  MOV R8, 0x0 ;  /* 0x0000000000087802 */ /* 0x000fe20000000f00 */
[----:B------:R2:W-:Y:S01]  /*0af0*/  STL [R1], R0 ;  /* 0x0000000001007387 */ /* 0x0005e20000100800 */
[----:B------:R-:W3:Y:S03]  /*0b00*/  LDCU.64 UR4, c[0x4][0x8] ;  /* 0x01000100ff0477ac */ /* 0x000ee60008000a00 */
[----:B------:R2:W-:Y:S02]  /*0b10*/  STL.64 [R1+0x8], R22 ;  /* 0x0000081601007387 */ /* 0x0005e40000100a00 */
[----:B------:R-:W4:Y:S01]  /*0b20*/  LDC.64 R8, c[0x4][R8] ;  /* 0x0100000008087b82 */ /* 0x000f220000000a00 */
[----:B---3--:R-:W-:Y:S02]  /*0b30*/  MOV R4, UR4 ;  /* 0x0000000400047c02 */ /* 0x008fe40008000f00 */
[----:B------:R-:W-:Y:S01]  /*0b40*/  MOV R5, UR5 ;  /* 0x0000000500057c02 */ /* 0x000fe20008000f00 */
[----:B-1----:R-:W-:-:S05]  /*0b50*/  IMAD.WIDE R2, R0, 0x8, R2 ;  /* 0x0000000800027825 */ /* 0x002fca00078e0202 */
[----:B0-----:R2:W-:Y:S02]  /*0b60*/  STG.E.64 desc[UR16][R2.64], R22 ;  /* 0x0000001602007986 */ /* 0x0015e4000c101b10 */
[----:B------:R-:W-:-:S07]  /*0b70*/  LEPC R20, `(.L_x_6) ;  /* 0x000000001014794e */ /* 0x000fce0000000000 */
[----:B--2-4-:R-:W-:Y:S05]  /*0b80*/  CALL.ABS.NOINC R8 ;  /* 0x0000000008007343 */ /* 0x014fea0003c00000 */
.L_x_6:
[----:B------:R-:W-:Y:S05]  /*0b90*/  EXIT ;  /* 0x000000000000794d */ /* 0x000fea0003800000 */
.L_x_7:
[----:B------:R-:W-:-:S00]  /*0ba0*/  BRA `(.L_x_7) ;  /* 0xfffffffc00fc7947 */ /* 0x000fc0000383ffff */
[----:B------:R-:W-:-:S00]  /*0bb0*/  NOP ;  /* 0x0000000000007918 */ /* 0x000fc00000000000 */
        /* <DEDUP_REMOVED lines=12> */
.L_x_8:


//--------------------- .nv.global.init           --------------------------
	.section	.nv.global.init,"aw",@progbits
.nv.global.init:
	.type		$str,@object
	.size		$str,(.L_0 - $str)
$str:
        /*0000*/ 	.byte	0x72, 0x65, 0x73, 0x75, 0x6c, 0x74, 0x5b, 0x25, 0x64, 0x5d, 0x20, 0x3d, 0x20, 0x25, 0x66, 0x0a
        /*0010*/ 	.byte	0x00
.L_0:


//--------------------- .nv.shared.reserved.0     --------------------------
	.section	.nv.shared.reserved.0,"aw",@nobits
	.weak		__nv_reservedSMEM_offset_0_alias
	.size		__nv_reservedSMEM_offset_0_alias, 0, 64
	.other		__nv_reservedSMEM_offset_0_alias,@"STO_CUDA_RESERVED_SHARED STV_DEFAULT"
__nv_reservedSMEM_offset_0_alias:
	.zero		0
	.zero		64


//--------------------- .nv.constant0._Z13matMulVecCUDAPdS_S_i --------------------------
	.section	.nv.constant0._Z13matMulVecCUDAPdS_S_i,"a",@progbits
	.sectionflags	@""
	.align	4
.nv.constant0._Z13matMulVecCUDAPdS_S_i:
	.zero		924


//--------------------- SYMBOLS --------------------------

	.type		.nv.reservedSmem.offset0,@object
	.size		.nv.reservedSmem.offset0,0x4
	.type		vprintf,@function
